//
// Generated by NVIDIA NVVM Compiler
//
// Compiler Build ID: CL-36424714
// Cuda compilation tools, release 13.0, V13.0.88
// Based on NVVM 20.0.0
//

.version 9.0
.target sm_100
.address_size 64

	// .globl	attention_scores_kernel

.visible .entry attention_scores_kernel(
	.param .u64 .ptr .align 1 attention_scores_kernel_param_0,
	.param .u64 .ptr .align 1 attention_scores_kernel_param_1,
	.param .u64 .ptr .align 1 attention_scores_kernel_param_2,
	.param .u32 attention_scores_kernel_param_3,
	.param .u32 attention_scores_kernel_param_4,
	.param .u32 attention_scores_kernel_param_5,
	.param .u32 attention_scores_kernel_param_6
)
{
	.reg .pred 	%p<11>;
	.reg .b32 	%r<43>;
	.reg .b32 	%f<68>;
	.reg .b64 	%rd<47>;

	ld.param.u64 	%rd12, [attention_scores_kernel_param_0];
	ld.param.u64 	%rd13, [attention_scores_kernel_param_1];
	ld.param.u64 	%rd11, [attention_scores_kernel_param_2];
	ld.param.u32 	%r16, [attention_scores_kernel_param_3];
	ld.param.u32 	%r13, [attention_scores_kernel_param_4];
	ld.param.u32 	%r14, [attention_scores_kernel_param_5];
	ld.param.u32 	%r15, [attention_scores_kernel_param_6];
	cvta.to.global.u64 	%rd1, %rd13;
	cvta.to.global.u64 	%rd2, %rd12;
	mov.u32 	%r17, %ctaid.x;
	mov.u32 	%r18, %ntid.x;
	mov.u32 	%r19, %tid.x;
	mad.lo.s32 	%r1, %r17, %r18, %r19;
	mul.lo.s32 	%r20, %r13, %r16;
	mul.lo.s32 	%r21, %r20, %r14;
	mul.lo.s32 	%r22, %r21, %r14;
	setp.ge.s32 	%p1, %r1, %r22;
	@%p1 bra 	$L__BB0_14;
	div.s32 	%r23, %r1, %r14;
	mul.lo.s32 	%r24, %r23, %r14;
	sub.s32 	%r25, %r1, %r24;
	rem.s32 	%r26, %r23, %r14;
	mul.lo.s32 	%r27, %r14, %r14;
	div.s32 	%r28, %r1, %r27;
	rem.s32 	%r29, %r28, %r13;
	mul.lo.s32 	%r30, %r27, %r13;
	div.s32 	%r31, %r1, %r30;
	mad.lo.s32 	%r32, %r31, %r13, %r29;
	mul.lo.s32 	%r33, %r15, %r14;
	mul.lo.s32 	%r34, %r33, %r32;
	cvt.s64.s32 	%rd14, %r34;
	mul.lo.s32 	%r35, %r26, %r15;
	cvt.s64.s32 	%rd15, %r35;
	add.s64 	%rd3, %rd14, %rd15;
	mul.lo.s32 	%r36, %r25, %r15;
	cvt.s64.s32 	%rd16, %r36;
	add.s64 	%rd4, %rd14, %rd16;
	setp.lt.s32 	%p2, %r15, 1;
	mov.f32 	%f67, 0f00000000;
	@%p2 bra 	$L__BB0_13;
	and.b32  	%r2, %r15, 7;
	setp.lt.u32 	%p3, %r15, 8;
	mov.f32 	%f67, 0f00000000;
	mov.b32 	%r41, 0;
	@%p3 bra 	$L__BB0_5;
	and.b32  	%r41, %r15, 2147483640;
	neg.s32 	%r39, %r41;
	shl.b64 	%rd17, %rd3, 2;
	add.s64 	%rd18, %rd17, %rd2;
	add.s64 	%rd46, %rd18, 16;
	shl.b64 	%rd19, %rd4, 2;
	add.s64 	%rd20, %rd19, %rd1;
	add.s64 	%rd45, %rd20, 16;
	mov.f32 	%f67, 0f00000000;
$L__BB0_4:
	.pragma "nounroll";
	ld.global.nc.f32 	%f17, [%rd46+-16];
	ld.global.nc.f32 	%f18, [%rd45+-16];
	fma.rn.f32 	%f19, %f17, %f18, %f67;
	ld.global.nc.f32 	%f20, [%rd46+-12];
	ld.global.nc.f32 	%f21, [%rd45+-12];
	fma.rn.f32 	%f22, %f20, %f21, %f19;
	ld.global.nc.f32 	%f23, [%rd46+-8];
	ld.global.nc.f32 	%f24, [%rd45+-8];
	fma.rn.f32 	%f25, %f23, %f24, %f22;
	ld.global.nc.f32 	%f26, [%rd46+-4];
	ld.global.nc.f32 	%f27, [%rd45+-4];
	fma.rn.f32 	%f28, %f26, %f27, %f25;
	ld.global.nc.f32 	%f29, [%rd46];
	ld.global.nc.f32 	%f30, [%rd45];
	fma.rn.f32 	%f31, %f29, %f30, %f28;
	ld.global.nc.f32 	%f32, [%rd46+4];
	ld.global.nc.f32 	%f33, [%rd45+4];
	fma.rn.f32 	%f34, %f32, %f33, %f31;
	ld.global.nc.f32 	%f35, [%rd46+8];
	ld.global.nc.f32 	%f36, [%rd45+8];
	fma.rn.f32 	%f37, %f35, %f36, %f34;
	ld.global.nc.f32 	%f38, [%rd46+12];
	ld.global.nc.f32 	%f39, [%rd45+12];
	fma.rn.f32 	%f67, %f38, %f39, %f37;
	add.s32 	%r39, %r39, 8;
	add.s64 	%rd46, %rd46, 32;
	add.s64 	%rd45, %rd45, 32;
	setp.ne.s32 	%p4, %r39, 0;
	@%p4 bra 	$L__BB0_4;
$L__BB0_5:
	setp.eq.s32 	%p5, %r2, 0;
	@%p5 bra 	$L__BB0_13;
	and.b32  	%r8, %r15, 3;
	setp.lt.u32 	%p6, %r2, 4;
	@%p6 bra 	$L__BB0_8;
	cvt.u64.u32 	%rd21, %r41;
	add.s64 	%rd22, %rd3, %rd21;
	shl.b64 	%rd23, %rd22, 2;
	add.s64 	%rd24, %rd2, %rd23;
	ld.global.nc.f32 	%f41, [%rd24];
	add.s64 	%rd25, %rd4, %rd21;
	shl.b64 	%rd26, %rd25, 2;
	add.s64 	%rd27, %rd1, %rd26;
	ld.global.nc.f32 	%f42, [%rd27];
	fma.rn.f32 	%f43, %f41, %f42, %f67;
	ld.global.nc.f32 	%f44, [%rd24+4];
	ld.global.nc.f32 	%f45, [%rd27+4];
	fma.rn.f32 	%f46, %f44, %f45, %f43;
	ld.global.nc.f32 	%f47, [%rd24+8];
	ld.global.nc.f32 	%f48, [%rd27+8];
	fma.rn.f32 	%f49, %f47, %f48, %f46;
	ld.global.nc.f32 	%f50, [%rd24+12];
	ld.global.nc.f32 	%f51, [%rd27+12];
	fma.rn.f32 	%f67, %f50, %f51, %f49;
	add.s32 	%r41, %r41, 4;
$L__BB0_8:
	setp.eq.s32 	%p7, %r8, 0;
	@%p7 bra 	$L__BB0_13;
	setp.eq.s32 	%p8, %r8, 1;
	@%p8 bra 	$L__BB0_11;
	cvt.u64.u32 	%rd28, %r41;
	add.s64 	%rd29, %rd3, %rd28;
	shl.b64 	%rd30, %rd29, 2;
	add.s64 	%rd31, %rd2, %rd30;
	ld.global.nc.f32 	%f53, [%rd31];
	add.s64 	%rd32, %rd4, %rd28;
	shl.b64 	%rd33, %rd32, 2;
	add.s64 	%rd34, %rd1, %rd33;
	ld.global.nc.f32 	%f54, [%rd34];
	fma.rn.f32 	%f55, %f53, %f54, %f67;
	ld.global.nc.f32 	%f56, [%rd31+4];
	ld.global.nc.f32 	%f57, [%rd34+4];
	fma.rn.f32 	%f67, %f56, %f57, %f55;
	add.s32 	%r41, %r41, 2;
$L__BB0_11:
	and.b32  	%r38, %r15, 1;
	setp.eq.b32 	%p9, %r38, 1;
	not.pred 	%p10, %p9;
	@%p10 bra 	$L__BB0_13;
	cvt.u64.u32 	%rd35, %r41;
	add.s64 	%rd36, %rd3, %rd35;
	shl.b64 	%rd37, %rd36, 2;
	add.s64 	%rd38, %rd2, %rd37;
	ld.global.nc.f32 	%f58, [%rd38];
	add.s64 	%rd39, %rd4, %rd35;
	shl.b64 	%rd40, %rd39, 2;
	add.s64 	%rd41, %rd1, %rd40;
	ld.global.nc.f32 	%f59, [%rd41];
	fma.rn.f32 	%f67, %f58, %f59, %f67;
$L__BB0_13:
	cvta.to.global.u64 	%rd42, %rd11;
	mul.wide.s32 	%rd43, %r1, 4;
	add.s64 	%rd44, %rd42, %rd43;
	st.global.f32 	[%rd44], %f67;
$L__BB0_14:
	ret;

}


// ===== COMPILED SASS (sm_100) =====

	.target	sm_100

	.elftype	@"ET_EXEC"


//--------------------- .note.nv.tkinfo           --------------------------
	.section	.note.nv.tkinfo,"",@"SHT_NOTE"
	.sectionflags	@"SHF_NOTE_NV_TKINFO"
	.tkinfo
        /*0018*/ 	.word	0x00000002
        /*0030*/ 	.string	""
        /*0030*/ 	.string	"ptxas"
        /*0030*/ 	.string	"Cuda compilation tools, release 13.0, V13.0.88"
        /*0030*/ 	.string	"Build cuda_13.0.r13.0/compiler.36424714_0"
        /*0030*/ 	.string	"-arch sm_100 -m 64 "



//--------------------- .note.nv.cuinfo           --------------------------
	.section	.note.nv.cuinfo,"",@"SHT_NOTE"
	.sectionflags	@"SHF_NOTE_NV_CUINFO"
        /*0018*/ 	.short	0x0002
        /*001a*/ 	.short	0x0064
        /*001c*/ 	.short	0x0082
	.zero		2


//--------------------- .nv.info                  --------------------------
	.section	.nv.info,"",@"SHT_CUDA_INFO"
	.align	4


	//----- nvinfo : EIATTR_REGCOUNT
	.align		4
        /*0000*/ 	.byte	0x04, 0x2f
        /*0002*/ 	.short	(.L_1 - .L_0)
	.align		4
.L_0:
        /*0004*/ 	.word	index@(attention_scores_kernel)
        /*0008*/ 	.word	0x0000001e


	//----- nvinfo : EIATTR_FRAME_SIZE
	.align		4
.L_1:
        /*000c*/ 	.byte	0x04, 0x11
        /*000e*/ 	.short	(.L_3 - .L_2)
	.align		4
.L_2:
        /*0010*/ 	.word	index@(attention_scores_kernel)
        /*0014*/ 	.word	0x00000000


	//----- nvinfo : EIATTR_MIN_STACK_SIZE
	.align		4
.L_3:
        /*0018*/ 	.byte	0x04, 0x12
        /*001a*/ 	.short	(.L_5 - .L_4)
	.align		4
.L_4:
        /*001c*/ 	.word	index@(attention_scores_kernel)
        /*0020*/ 	.word	0x00000000
.L_5:


//--------------------- .nv.compat                --------------------------
	.section	.nv.compat,"",@"SHT_CUDA_COMPAT_INFO"
	.align	4
        /*0000*/ 	.byte	0x02, 0x09, 0x00, 0x00, 0x02, 0x02, 0x01, 0x00, 0x02, 0x05, 0x05, 0x00, 0x03, 0x07, 0x01, 0x01
        /*0010*/ 	.byte	0x02, 0x03, 0x00, 0x00, 0x02, 0x06, 0x01, 0x00, 0x04, 0x0b, 0x08, 0x00, 0x09, 0x00, 0x00, 0x00
        /*0020*/ 	.byte	0x00, 0x00, 0x00, 0x00


//--------------------- .nv.info.attention_scores_kernel --------------------------
	.section	.nv.info.attention_scores_kernel,"",@"SHT_CUDA_INFO"
	.sectionflags	@""
	.align	4


	//----- nvinfo : EIATTR_CUDA_API_VERSION
	.align		4
        /*0000*/ 	.byte	0x04, 0x37
        /*0002*/ 	.short	(.L_7 - .L_6)
.L_6:
        /*0004*/ 	.word	0x00000082


	//----- nvinfo : EIATTR_KPARAM_INFO
	.align		4
.L_7:
        /*0008*/ 	.byte	0x04, 0x17
        /*000a*/ 	.short	(.L_9 - .L_8)
.L_8:
        /*000c*/ 	.word	0x00000000
        /*0010*/ 	.short	0x0006
        /*0012*/ 	.short	0x0024
        /*0014*/ 	.byte	0x00, 0xf0, 0x11, 0x00


	//----- nvinfo : EIATTR_KPARAM_INFO
	.align		4
.L_9:
        /*0018*/ 	.byte	0x04, 0x17
        /*001a*/ 	.short	(.L_11 - .L_10)
.L_10:
        /*001c*/ 	.word	0x00000000
        /*0020*/ 	.short	0x0005
        /*0022*/ 	.short	0x0020
        /*0024*/ 	.byte	0x00, 0xf0, 0x11, 0x00


	//----- nvinfo : EIATTR_KPARAM_INFO
	.align		4
.L_11:
        /*0028*/ 	.byte	0x04, 0x17
        /*002a*/ 	.short	(.L_13 - .L_12)
.L_12:
        /*002c*/ 	.word	0x00000000
        /*0030*/ 	.short	0x0004
        /*0032*/ 	.short	0x001c
        /*0034*/ 	.byte	0x00, 0xf0, 0x11, 0x00


	//----- nvinfo : EIATTR_KPARAM_INFO
	.align		4
.L_13:
        /*0038*/ 	.byte	0x04, 0x17
        /*003a*/ 	.short	(.L_15 - .L_14)
.L_14:
        /*003c*/ 	.word	0x00000000
        /*0040*/ 	.short	0x0003
        /*0042*/ 	.short	0x0018
        /*0044*/ 	.byte	0x00, 0xf0, 0x11, 0x00


	//----- nvinfo : EIATTR_KPARAM_INFO
	.align		4
.L_15:
        /*0048*/ 	.byte	0x04, 0x17
        /*004a*/ 	.short	(.L_17 - .L_16)
.L_16:
        /*004c*/ 	.word	0x00000000
        /*0050*/ 	.short	0x0002
        /*0052*/ 	.short	0x0010
        /*0054*/ 	.byte	0x00, 0xf5, 0x21, 0x00


	//----- nvinfo : EIATTR_KPARAM_INFO
	.align		4
.L_17:
        /*0058*/ 	.byte	0x04, 0x17
        /*005a*/ 	.short	(.L_19 - .L_18)
.L_18:
        /*005c*/ 	.word	0x00000000
        /*0060*/ 	.short	0x0001
        /*0062*/ 	.short	0x0008
        /*0064*/ 	.byte	0x00, 0xf5, 0x21, 0x00


	//----- nvinfo : EIATTR_KPARAM_INFO
	.align		4
.L_19:
        /*0068*/ 	.byte	0x04, 0x17
        /*006a*/ 	.short	(.L_21 - .L_20)
.L_20:
        /*006c*/ 	.word	0x00000000
        /*0070*/ 	.short	0x0000
        /*0072*/ 	.short	0x0000
        /*0074*/ 	.byte	0x00, 0xf5, 0x21, 0x00


	//----- nvinfo : EIATTR_SPARSE_MMA_MASK
	.align		4
.L_21:
        /*0078*/ 	.byte	0x03, 0x50
        /*007a*/ 	.short	0x0000


	//----- nvinfo : EIATTR_MAXREG_COUNT
	.align		4
        /*007c*/ 	.byte	0x03, 0x1b
        /*007e*/ 	.short	0x00ff


	//----- nvinfo : EIATTR_MERCURY_ISA_VERSION
	.align		4
        /*0080*/ 	.byte	0x03, 0x5f
        /*0082*/ 	.short	0x0101


	//----- nvinfo : EIATTR_VRC_CTA_INIT_COUNT
	.align		4
        /*0084*/ 	.byte	0x02, 0x4a
	.zero		1
	.zero		1


	//----- nvinfo : EIATTR_EXIT_INSTR_OFFSETS
	.align		4
        /*0088*/ 	.byte	0x04, 0x1c
        /*008a*/ 	.short	(.L_23 - .L_22)


	//   ....[0]....
.L_22:
        /*008c*/ 	.word	0x000000b0


	//   ....[1]....
        /*0090*/ 	.word	0x00000f80


	//----- nvinfo : EIATTR_CBANK_PARAM_SIZE
	.align		4
.L_23:
        /*0094*/ 	.byte	0x03, 0x19
        /*0096*/ 	.short	0x0028


	//----- nvinfo : EIATTR_PARAM_CBANK
	.align		4
        /*0098*/ 	.byte	0x04, 0x0a
        /*009a*/ 	.short	(.L_25 - .L_24)
	.align		4
.L_24:
        /*009c*/ 	.word	index@(.nv.constant0.attention_scores_kernel)
        /*00a0*/ 	.short	0x0380
        /*00a2*/ 	.short	0x0028


	//----- nvinfo : EIATTR_SW_WAR
	.align		4
.L_25:
        /*00a4*/ 	.byte	0x04, 0x36
        /*00a6*/ 	.short	(.L_27 - .L_26)
.L_26:
        /*00a8*/ 	.word	0x00000008
.L_27:


//--------------------- .nv.callgraph             --------------------------
	.section	.nv.callgraph,"",@"SHT_CUDA_CALLGRAPH"
	.align	4
	.sectionentsize	8
	.align		4
        /*0000*/ 	.word	0x00000000
	.align		4
        /*0004*/ 	.word	0xffffffff
	.align		4
        /*0008*/ 	.word	0x00000000
	.align		4
        /*000c*/ 	.word	0xfffffffe
	.align		4
        /*0010*/ 	.word	0x00000000
	.align		4
        /*0014*/ 	.word	0xfffffffd
	.align		4
        /*0018*/ 	.word	0x00000000
	.align		4
        /*001c*/ 	.word	0xfffffffc


//--------------------- .text.attention_scores_kernel --------------------------
	.section	.text.attention_scores_kernel,"ax",@progbits
	.align	128
        .global         attention_scores_kernel
        .type           attention_scores_kernel,@function
        .size           attention_scores_kernel,(.L_x_5 - attention_scores_kernel)
        .other          attention_scores_kernel,@"STO_CUDA_ENTRY STV_DEFAULT"
attention_scores_kernel:
.text.attention_scores_kernel:
[----:B------:R-:W-:Y:S01]  /*0000*/  LDC R1, c[0x0][0x37c] ;  /* 0x0000df00ff017b82 */ /* 0x000fe20000000800 */
[----:B------:R-:W0:Y:S07]  /*0010*/  S2R R5, SR_TID.X ;  /* 0x0000000000057919 */ /* 0x000e2e0000002100 */
[----:B------:R-:W1:Y:S08]  /*0020*/  LDC.64 R2, c[0x0][0x398] ;  /* 0x0000e600ff027b82 */ /* 0x000e700000000a00 */
[----:B------:R-:W2:Y:S08]  /*0030*/  LDC R9, c[0x0][0x3a0] ;  /* 0x0000e800ff097b82 */ /* 0x000eb00000000800 */
[----:B------:R-:W0:Y:S08]  /*0040*/  S2UR UR4, SR_CTAID.X ;  /* 0x00000000000479c3 */ /* 0x000e300000002500 */
[----:B------:R-:W0:Y:S01]  /*0050*/  LDC R0, c[0x0][0x360] ;  /* 0x0000d800ff007b82 */ /* 0x000e220000000800 */
[----:B-1----:R-:W-:-:S04]  /*0060*/  IMAD R2, R3, R2, RZ ;  /* 0x0000000203027224 */ /* 0x002fc800078e02ff */
[-C--:B--2---:R-:W-:Y:S02]  /*0070*/  IMAD R2, R2, R9.reuse, RZ ;  /* 0x0000000902027224 */ /* 0x084fe400078e02ff */
[----:B0-----:R-:W-:Y:S02]  /*0080*/  IMAD R0, R0, UR4, R5 ;  /* 0x0000000400007c24 */ /* 0x001fe4000f8e0205 */
[----:B------:R-:W-:-:S05]  /*0090*/  IMAD R5, R2, R9, RZ ;  /* 0x0000000902057224 */ /* 0x000fca00078e02ff */
[----:B------:R-:W-:-:S13]  /*00a0*/  ISETP.GE.AND P0, PT, R0, R5, PT ;  /* 0x000000050000720c */ /* 0x000fda0003f06270 */
[----:B------:R-:W-:Y:S05]  /*00b0*/  @P0 EXIT ;  /* 0x000000000000094d */ /* 0x000fea0003800000 */
[-C--:B------:R-:W-:Y:S01]  /*00c0*/  IABS R2, R9.reuse ;  /* 0x0000000900027213 */ /* 0x080fe20000000000 */
[----:B------:R-:W-:Y:S01]  /*00d0*/  IMAD R6, R9, R9, RZ ;  /* 0x0000000909067224 */ /* 0x000fe200078e02ff */
[-C--:B------:R-:W-:Y:S01]  /*00e0*/  IABS R8, R3.reuse ;  /* 0x0000000300087213 */ /* 0x080fe20000000000 */
[----:B------:R-:W0:Y:S01]  /*00f0*/  LDCU.64 UR4, c[0x0][0x358] ;  /* 0x00006b00ff0477ac */ /* 0x000e220008000a00 */
[----:B------:R-:W1:Y:S01]  /*0100*/  I2F.RP R5, R2 ;  /* 0x0000000200057306 */ /* 0x000e620000209400 */
[----:B------:R-:W-:Y:S01]  /*0110*/  IMAD R11, R6, R3, RZ ;  /* 0x00000003060b7224 */ /* 0x000fe200078e02ff */
[----:B------:R-:W-:-:S04]  /*0120*/  IABS R4, R6 ;  /* 0x0000000600047213 */ /* 0x000fc80000000000 */
[----:B------:R-:W-:Y:S02]  /*0130*/  IABS R10, R11 ;  /* 0x0000000b000a7213 */ /* 0x000fe40000000000 */
[----:B------:R-:W2:Y:S08]  /*0140*/  I2F.RP R7, R4 ;  /* 0x0000000400077306 */ /* 0x000eb00000209400 */
[----:B-1----:R-:W1:Y:S08]  /*0150*/  MUFU.RCP R5, R5 ;  /* 0x0000000500057308 */ /* 0x002e700000001000 */
[----:B--2---:R-:W2:Y:S08]  /*0160*/  MUFU.RCP R7, R7 ;  /* 0x0000000700077308 */ /* 0x004eb00000001000 */
[----:B------:R-:W-:Y:S01]  /*0170*/  I2F.RP R16, R8 ;  /* 0x0000000800107306 */ /* 0x000fe20000209400 */
[----:B-1----:R-:W-:-:S07]  /*0180*/  VIADD R12, R5, 0xffffffe ;  /* 0x0ffffffe050c7836 */ /* 0x002fce0000000000 */
[----:B------:R1:W3:Y:S01]  /*0190*/  F2I.FTZ.U32.TRUNC.NTZ R13, R12 ;  /* 0x0000000c000d7305 */ /* 0x0002e2000021f000 */
[----:B--2---:R-:W-:-:S07]  /*01a0*/  VIADD R14, R7, 0xffffffe ;  /* 0x0ffffffe070e7836 */ /* 0x004fce0000000000 */
[----:B------:R2:W4:Y:S01]  /*01b0*/  F2I.FTZ.U32.TRUNC.NTZ R15, R14 ;  /* 0x0000000e000f7305 */ /* 0x000522000021f000 */
[----:B-1----:R-:W-:Y:S02]  /*01c0*/  HFMA2 R12, -RZ, RZ, 0, 0 ;  /* 0x00000000ff0c7431 */ /* 0x002fe400000001ff */
[----:B---3--:R-:W-:-:S05]  /*01d0*/  IMAD.MOV R17, RZ, RZ, -R13 ;  /* 0x000000ffff117224 */ /* 0x008fca00078e0a0d */
[----:B------:R-:W1:Y:S01]  /*01e0*/  I2F.RP R18, R10 ;  /* 0x0000000a00127306 */ /* 0x000e620000209400 */
[----:B--2---:R-:W-:Y:S02]  /*01f0*/  IMAD.MOV.U32 R14, RZ, RZ, RZ ;  /* 0x000000ffff0e7224 */ /* 0x004fe400078e00ff */
[----:B------:R-:W-:Y:S02]  /*0200*/  IMAD R5, R17, R2, RZ ;  /* 0x0000000211057224 */ /* 0x000fe400078e02ff */
[----:B----4-:R-:W-:-:S03]  /*0210*/  IMAD.MOV R7, RZ, RZ, -R15 ;  /* 0x000000ffff077224 */ /* 0x010fc600078e0a0f */
[----:B------:R-:W2:Y:S01]  /*0220*/  MUFU.RCP R16, R16 ;  /* 0x0000001000107308 */ /* 0x000ea20000001000 */
[----:B------:R-:W-:Y:S01]  /*0230*/  IMAD.HI.U32 R12, R13, R5, R12 ;  /* 0x000000050d0c7227 */ /* 0x000fe200078e000c */
[----:B------:R-:W-:-:S03]  /*0240*/  IABS R13, R0 ;  /* 0x00000000000d7213 */ /* 0x000fc60000000000 */
[----:B------:R-:W-:Y:S01]  /*0250*/  IMAD R5, R7, R4, RZ ;  /* 0x0000000407057224 */ /* 0x000fe200078e02ff */
[----:B------:R-:W-:Y:S02]  /*0260*/  IABS R7, R6 ;  /* 0x0000000600077213 */ /* 0x000fe40000000000 */
[----:B-1----:R-:W1:Y:S01]  /*0270*/  MUFU.RCP R18, R18 ;  /* 0x0000001200127308 */ /* 0x002e620000001000 */
[----:B------:R-:W-:-:S04]  /*0280*/  IMAD.HI.U32 R14, R15, R5, R14 ;  /* 0x000000050f0e7227 */ /* 0x000fc800078e000e */
[----:B------:R-:W-:Y:S02]  /*0290*/  IMAD.MOV R17, RZ, RZ, -R7 ;  /* 0x000000ffff117224 */ /* 0x000fe400078e0a07 */
[----:B------:R-:W-:-:S04]  /*02a0*/  IMAD.HI.U32 R14, R14, R13, RZ ;  /* 0x0000000d0e0e7227 */ /* 0x000fc800078e00ff */
[----:B------:R-:W-:-:S04]  /*02b0*/  IMAD.HI.U32 R15, R12, R13, RZ ;  /* 0x0000000d0c0f7227 */ /* 0x000fc800078e00ff */
[----:B------:R-:W-:Y:S02]  /*02c0*/  IMAD R17, R14, R17, R13 ;  /* 0x000000110e117224 */ /* 0x000fe400078e020d */
[----:B------:R-:W-:Y:S02]  /*02d0*/  IMAD.MOV R7, RZ, RZ, -R15 ;  /* 0x000000ffff077224 */ /* 0x000fe400078e0a0f */
[----:B--2---:R-:W-:Y:S01]  /*02e0*/  VIADD R5, R16, 0xffffffe ;  /* 0x0ffffffe10057836 */ /* 0x004fe20000000000 */
[----:B------:R-:W-:Y:S01]  /*02f0*/  ISETP.GT.U32.AND P2, PT, R4, R17, PT ;  /* 0x000000110400720c */ /* 0x000fe20003f44070 */
[----:B------:R-:W-:Y:S02]  /*0300*/  IMAD R7, R2, R7, R13 ;  /* 0x0000000702077224 */ /* 0x000fe400078e020d */
[----:B-1----:R-:W-:Y:S01]  /*0310*/  VIADD R16, R18, 0xffffffe ;  /* 0x0ffffffe12107836 */ /* 0x002fe20000000000 */
[----:B------:R-:W-:Y:S01]  /*0320*/  IABS R18, R11 ;  /* 0x0000000b00127213 */ /* 0x000fe20000000000 */
[----:B------:R-:W1:Y:S01]  /*0330*/  F2I.FTZ.U32.TRUNC.NTZ R5, R5 ;  /* 0x0000000500057305 */ /* 0x000e62000021f000 */
[----:B------:R-:W-:-:S07]  /*0340*/  ISETP.GT.U32.AND P3, PT, R2, R7, PT ;  /* 0x000000070200720c */ /* 0x000fce0003f64070 */
[-C--:B------:R-:W-:Y:S01]  /*0350*/  @!P2 IADD3 R17, PT, PT, R17, -R4.reuse, RZ ;  /* 0x800000041111a210 */ /* 0x080fe20007ffe0ff */
[----:B------:R-:W-:Y:S01]  /*0360*/  @!P2 VIADD R14, R14, 0x1 ;  /* 0x000000010e0ea836 */ /* 0x000fe20000000000 */
[----:B------:R-:W-:Y:S02]  /*0370*/  ISETP.NE.AND P2, PT, R6, RZ, PT ;  /* 0x000000ff0600720c */ /* 0x000fe40003f45270 */
[----:B------:R-:W-:Y:S02]  /*0380*/  ISETP.GE.U32.AND P1, PT, R17, R4, PT ;  /* 0x000000041100720c */ /* 0x000fe40003f26070 */
[----:B------:R-:W-:Y:S01]  /*0390*/  @!P3 IMAD.IADD R7, R7, 0x1, -R2 ;  /* 0x000000010707b824 */ /* 0x000fe200078e0a02 */
[----:B------:R-:W-:Y:S01]  /*03a0*/  LOP3.LUT R4, R0, R6, RZ, 0x3c, !PT ;  /* 0x0000000600047212 */ /* 0x000fe200078e3cff */
[----:B-1----:R-:W-:Y:S02]  /*03b0*/  IMAD.MOV R17, RZ, RZ, -R5 ;  /* 0x000000ffff117224 */ /* 0x002fe400078e0a05 */
[----:B------:R-:W-:Y:S01]  /*03c0*/  @!P3 VIADD R15, R15, 0x1 ;  /* 0x000000010f0fb836 */ /* 0x000fe20000000000 */
[----:B------:R-:W-:Y:S01]  /*03d0*/  ISETP.GE.U32.AND P0, PT, R7, R2, PT ;  /* 0x000000020700720c */ /* 0x000fe20003f06070 */
[----:B------:R-:W-:Y:S01]  /*03e0*/  IMAD R17, R17, R8, RZ ;  /* 0x0000000811117224 */ /* 0x000fe200078e02ff */
[----:B------:R1:W2:Y:S01]  /*03f0*/  F2I.FTZ.U32.TRUNC.NTZ R7, R16 ;  /* 0x0000001000077305 */ /* 0x0002a2000021f000 */
[----:B------:R-:W-:-:S02]  /*0400*/  ISETP.GE.AND P4, PT, R4, RZ, PT ;  /* 0x000000ff0400720c */ /* 0x000fc40003f86270 */
[----:B------:R-:W-:Y:S02]  /*0410*/  LOP3.LUT R4, R0, R9, RZ, 0x3c, !PT ;  /* 0x0000000900047212 */ /* 0x000fe400078e3cff */
[----:B------:R-:W-:Y:S02]  /*0420*/  @P1 IADD3 R14, PT, PT, R14, 0x1, RZ ;  /* 0x000000010e0e1810 */ /* 0x000fe40007ffe0ff */
[----:B------:R-:W-:Y:S01]  /*0430*/  ISETP.GE.AND P1, PT, R4, RZ, PT ;  /* 0x000000ff0400720c */ /* 0x000fe20003f26270 */
[----:B------:R-:W-:-:S03]  /*0440*/  IMAD.MOV.U32 R4, RZ, RZ, RZ ;  /* 0x000000ffff047224 */ /* 0x000fc600078e00ff */
[----:B------:R-:W-:Y:S01]  /*0450*/  @P0 VIADD R15, R15, 0x1 ;  /* 0x000000010f0f0836 */ /* 0x000fe20000000000 */
[----:B------:R-:W-:Y:S01]  /*0460*/  ISETP.NE.AND P0, PT, R9, RZ, PT ;  /* 0x000000ff0900720c */ /* 0x000fe20003f05270 */
[----:B-1----:R-:W-:Y:S01]  /*0470*/  IMAD.HI.U32 R16, R5, R17, R4 ;  /* 0x0000001105107227 */ /* 0x002fe200078e0004 */
[----:B------:R-:W-:Y:S02]  /*0480*/  LOP3.LUT R4, RZ, R9, RZ, 0x33, !PT ;  /* 0x00000009ff047212 */ /* 0x000fe400078e33ff */
[----:B--2---:R-:W-:Y:S01]  /*0490*/  IADD3 R19, PT, PT, RZ, -R7, RZ ;  /* 0x80000007ff137210 */ /* 0x004fe20007ffe0ff */
[----:B------:R-:W-:Y:S01]  /*04a0*/  @!P4 IMAD.MOV R14, RZ, RZ, -R14 ;  /* 0x000000ffff0ec224 */ /* 0x000fe200078e0a0e */
[----:B------:R-:W-:Y:S01]  /*04b0*/  @!P2 LOP3.LUT R14, RZ, R6, RZ, 0x33, !PT ;  /* 0x00000006ff0ea212 */ /* 0x000fe200078e33ff */
[----:B------:R-:W-:Y:S02]  /*04c0*/  IMAD.MOV.U32 R6, RZ, RZ, RZ ;  /* 0x000000ffff067224 */ /* 0x000fe400078e00ff */
[----:B------:R-:W-:Y:S01]  /*04d0*/  IMAD R19, R19, R10, RZ ;  /* 0x0000000a13137224 */ /* 0x000fe200078e02ff */
[----:B------:R-:W-:Y:S01]  /*04e0*/  IABS R17, R14 ;  /* 0x0000000e00117213 */ /* 0x000fe20000000000 */
[----:B------:R-:W-:-:S02]  /*04f0*/  @!P1 IMAD.MOV R15, RZ, RZ, -R15 ;  /* 0x000000ffff0f9224 */ /* 0x000fc400078e0a0f */
[----:B------:R-:W-:-:S03]  /*0500*/  IMAD.HI.U32 R6, R7, R19, R6 ;  /* 0x0000001307067227 */ /* 0x000fc600078e0006 */
[----:B------:R-:W-:Y:S01]  /*0510*/  SEL R5, R4, R15, !P0 ;  /* 0x0000000f04057207 */ /* 0x000fe20004000000 */
[----:B------:R-:W-:-:S03]  /*0520*/  IMAD.HI.U32 R16, R16, R17, RZ ;  /* 0x0000001110107227 */ /* 0x000fc600078e00ff */
[----:B------:R-:W-:Y:S01]  /*0530*/  IABS R7, R5 ;  /* 0x0000000500077213 */ /* 0x000fe20000000000 */
[----:B------:R-:W-:Y:S02]  /*0540*/  IMAD.MOV R15, RZ, RZ, -R18 ;  /* 0x000000ffff0f7224 */ /* 0x000fe400078e0a12 */
[----:B------:R-:W-:Y:S01]  /*0550*/  IMAD.HI.U32 R18, R6, R13, RZ ;  /* 0x0000000d06127227 */ /* 0x000fe200078e00ff */
[----:B------:R-:W-:-:S03]  /*0560*/  LOP3.LUT R6, R0, R11, RZ, 0x3c, !PT ;  /* 0x0000000b00067212 */ /* 0x000fc600078e3cff */
[----:B------:R-:W-:Y:S02]  /*0570*/  IMAD.MOV R16, RZ, RZ, -R16 ;  /* 0x000000ffff107224 */ /* 0x000fe400078e0a10 */
[----:B------:R-:W-:Y:S02]  /*0580*/  IMAD R15, R18, R15, R13 ;  /* 0x0000000f120f7224 */ /* 0x000fe400078e020d */
[----:B------:R-:W-:-:S03]  /*0590*/  IMAD.HI.U32 R12, R12, R7, RZ ;  /* 0x000000070c0c7227 */ /* 0x000fc600078e00ff */
[----:B------:R-:W-:Y:S01]  /*05a0*/  ISETP.GT.U32.AND P3, PT, R10, R15, PT ;  /* 0x0000000f0a00720c */ /* 0x000fe20003f64070 */
[----:B------:R-:W-:Y:S01]  /*05b0*/  IMAD R13, R8, R16, R17 ;  /* 0x00000010080d7224 */ /* 0x000fe200078e0211 */
[----:B------:R-:W-:-:S04]  /*05c0*/  IADD3 R12, PT, PT, -R12, RZ, RZ ;  /* 0x000000ff0c0c7210 */ /* 0x000fc80007ffe1ff */
[----:B------:R-:W-:Y:S01]  /*05d0*/  ISETP.GT.U32.AND P2, PT, R8, R13, PT ;  /* 0x0000000d0800720c */ /* 0x000fe20003f44070 */
[----:B------:R-:W-:Y:S02]  /*05e0*/  IMAD R7, R2, R12, R7 ;  /* 0x0000000c02077224 */ /* 0x000fe400078e0207 */
[----:B------:R-:W-:-:S03]  /*05f0*/  IMAD.MOV.U32 R12, RZ, RZ, RZ ;  /* 0x000000ffff0c7224 */ /* 0x000fc600078e00ff */
[----:B------:R-:W-:Y:S01]  /*0600*/  ISETP.GT.U32.AND P1, PT, R2, R7, PT ;  /* 0x000000070200720c */ /* 0x000fe20003f24070 */
[----:B------:R-:W-:Y:S02]  /*0610*/  @!P3 IMAD.IADD R15, R15, 0x1, -R10 ;  /* 0x000000010f0fb824 */ /* 0x000fe400078e0a0a */
[----:B------:R-:W-:Y:S01]  /*0620*/  @!P3 VIADD R18, R18, 0x1 ;  /* 0x000000011212b836 */ /* 0x000fe20000000000 */
[----:B------:R-:W-:Y:S02]  /*0630*/  ISETP.GE.AND P3, PT, R14, RZ, PT ;  /* 0x000000ff0e00720c */ /* 0x000fe40003f66270 */
[----:B------:R-:W-:Y:S01]  /*0640*/  ISETP.GE.U32.AND P5, PT, R15, R10, PT ;  /* 0x0000000a0f00720c */ /* 0x000fe20003fa6070 */
[----:B------:R-:W-:Y:S01]  /*0650*/  @!P2 IMAD.IADD R13, R13, 0x1, -R8 ;  /* 0x000000010d0da824 */ /* 0x000fe200078e0a08 */
[----:B------:R-:W-:-:S04]  /*0660*/  ISETP.NE.AND P2, PT, R11, RZ, PT ;  /* 0x000000ff0b00720c */ /* 0x000fc80003f45270 */
[----:B------:R-:W-:Y:S01]  /*0670*/  ISETP.GT.U32.AND P6, PT, R8, R13, PT ;  /* 0x0000000d0800720c */ /* 0x000fe20003fc4070 */
[----:B------:R-:W-:Y:S01]  /*0680*/  @!P1 IMAD.IADD R7, R7, 0x1, -R2 ;  /* 0x0000000107079824 */ /* 0x000fe200078e0a02 */
[----:B------:R-:W-:Y:S02]  /*0690*/  ISETP.GE.AND P1, PT, R6, RZ, PT ;  /* 0x000000ff0600720c */ /* 0x000fe40003f26270 */
[----:B------:R-:W1:Y:S02]  /*06a0*/  LDC R6, c[0x0][0x3a4] ;  /* 0x0000e900ff067b82 */ /* 0x000e640000000800 */
[----:B------:R-:W-:Y:S02]  /*06b0*/  ISETP.GT.U32.AND P4, PT, R2, R7, PT ;  /* 0x000000070200720c */ /* 0x000fe40003f84070 */
[----:B------:R-:W-:Y:S02]  /*06c0*/  @P5 IADD3 R18, PT, PT, R18, 0x1, RZ ;  /* 0x0000000112125810 */ /* 0x000fe40007ffe0ff */
[----:B------:R-:W-:-:S03]  /*06d0*/  ISETP.NE.AND P5, PT, R3, RZ, PT ;  /* 0x000000ff0300720c */ /* 0x000fc60003fa5270 */
[----:B------:R-:W-:Y:S01]  /*06e0*/  @!P6 IMAD.IADD R13, R13, 0x1, -R8 ;  /* 0x000000010d0de824 */ /* 0x000fe200078e0a08 */
[----:B------:R-:W-:Y:S01]  /*06f0*/  ISETP.GE.AND P6, PT, R5, RZ, PT ;  /* 0x000000ff0500720c */ /* 0x000fe20003fc6270 */
[----:B------:R-:W-:Y:S01]  /*0700*/  @!P1 IMAD.MOV R18, RZ, RZ, -R18 ;  /* 0x000000ffff129224 */ /* 0x000fe200078e0a12 */
[----:B------:R-:W-:Y:S01]  /*0710*/  @!P2 LOP3.LUT R18, RZ, R11, RZ, 0x33, !PT ;  /* 0x0000000bff12a212 */ /* 0x000fe200078e33ff */
[----:B------:R-:W-:Y:S01]  /*0720*/  IMAD.MOV R5, RZ, RZ, -R5 ;  /* 0x000000ffff057224 */ /* 0x000fe200078e0a05 */
[----:B------:R-:W-:Y:S01]  /*0730*/  @!P3 IADD3 R13, PT, PT, -R13, RZ, RZ ;  /* 0x000000ff0d0db210 */ /* 0x000fe20007ffe1ff */
[----:B------:R-:W-:-:S04]  /*0740*/  @!P4 IMAD.IADD R7, R7, 0x1, -R2 ;  /* 0x000000010707c824 */ /* 0x000fc800078e0a02 */
[----:B------:R-:W-:-:S04]  /*0750*/  @!P5 LOP3.LUT R13, RZ, R3, RZ, 0x33, !PT ;  /* 0x00000003ff0dd212 */ /* 0x000fc800078e33ff */
[----:B------:R-:W-:Y:S02]  /*0760*/  @!P6 IMAD.MOV R7, RZ, RZ, -R7 ;  /* 0x000000ffff07e224 */ /* 0x000fe400078e0a07 */
[----:B------:R-:W-:Y:S02]  /*0770*/  IMAD R3, R18, R3, R13 ;  /* 0x0000000312037224 */ /* 0x000fe400078e020d */
[C---:B-1----:R-:W-:Y:S01]  /*0780*/  IMAD R2, R9.reuse, R6, RZ ;  /* 0x0000000609027224 */ /* 0x042fe200078e02ff */
[----:B------:R-:W-:Y:S01]  /*0790*/  SEL R7, R4, R7, !P0 ;  /* 0x0000000704077207 */ /* 0x000fe20004000000 */
[----:B------:R-:W-:Y:S01]  /*07a0*/  IMAD R9, R9, R5, R0 ;  /* 0x0000000509097224 */ /* 0x000fe200078e0200 */
[----:B------:R-:W-:Y:S01]  /*07b0*/  ISETP.GE.AND P0, PT, R6, 0x1, PT ;  /* 0x000000010600780c */ /* 0x000fe20003f06270 */
[----:B------:R-:W-:Y:S02]  /*07c0*/  IMAD R2, R3, R2, RZ ;  /* 0x0000000203027224 */ /* 0x000fe400078e02ff */
[----:B------:R-:W-:-:S02]  /*07d0*/  IMAD R3, R7, R6, RZ ;  /* 0x0000000607037224 */ /* 0x000fc400078e02ff */
[----:B------:R-:W-:Y:S01]  /*07e0*/  IMAD R9, R9, R6, RZ ;  /* 0x0000000609097224 */ /* 0x000fe200078e02ff */
[----:B------:R-:W-:Y:S02]  /*07f0*/  SHF.R.S32.HI R4, RZ, 0x1f, R2 ;  /* 0x0000001fff047819 */ /* 0x000fe40000011402 */
[C---:B------:R-:W-:Y:S02]  /*0800*/  IADD3 R7, P1, PT, R2.reuse, R3, RZ ;  /* 0x0000000302077210 */ /* 0x040fe40007f3e0ff */
[----:B------:R-:W-:Y:S02]  /*0810*/  IADD3 R8, P2, PT, R2, R9, RZ ;  /* 0x0000000902087210 */ /* 0x000fe40007f5e0ff */
[-C--:B------:R-:W-:Y:S02]  /*0820*/  LEA.HI.X.SX32 R10, R3, R4.reuse, 0x1, P1 ;  /* 0x00000004030a7211 */ /* 0x080fe400008f0eff */
[----:B------:R-:W-:Y:S01]  /*0830*/  LEA.HI.X.SX32 R9, R9, R4, 0x1, P2 ;  /* 0x0000000409097211 */ /* 0x000fe200010f0eff */
[----:B0-----:R-:W-:Y:S08]  /*0840*/  @!P0 BRA `(.L_x_0) ;  /* 0x0000000400c08947 */ /* 0x001ff00003800000 */
[C---:B------:R-:W-:Y:S01]  /*0850*/  ISETP.GE.U32.AND P1, PT, R6.reuse, 0x8, PT ;  /* 0x000000080600780c */ /* 0x040fe20003f26070 */
[----:B------:R-:W-:Y:S01]  /*0860*/  IMAD.MOV.U32 R11, RZ, RZ, RZ ;  /* 0x000000ffff0b7224 */ /* 0x000fe200078e00ff */
[----:B------:R-:W-:Y:S02]  /*0870*/  LOP3.LUT R24, R6, 0x7, RZ, 0xc0, !PT ;  /* 0x0000000706187812 */ /* 0x000fe400078ec0ff */
[----:B------:R-:W-:Y:S02]  /*0880*/  MOV R12, RZ ;  /* 0x000000ff000c7202 */ /* 0x000fe40000000f00 */
[----:B------:R-:W-:-:S07]  /*0890*/  ISETP.NE.AND P0, PT, R24, RZ, PT ;  /* 0x000000ff1800720c */ /* 0x000fce0003f05270 */
[----:B------:R-:W-:Y:S06]  /*08a0*/  @!P1 BRA `(.L_x_1) ;  /* 0x0000000000b49947 */ /* 0x000fec0003800000 */
[----:B------:R-:W0:Y:S01]  /*08b0*/  LDCU.128 UR8, c[0x0][0x380] ;  /* 0x00007000ff0877ac */ /* 0x000e220008000c00 */
[----:B------:R-:W-:Y:S01]  /*08c0*/  LOP3.LUT R11, R6, 0x7ffffff8, RZ, 0xc0, !PT ;  /* 0x7ffffff8060b7812 */ /* 0x000fe200078ec0ff */
[----:B------:R-:W-:-:S04]  /*08d0*/  IMAD.MOV.U32 R12, RZ, RZ, RZ ;  /* 0x000000ffff0c7224 */ /* 0x000fc800078e00ff */
[----:B------:R-:W-:Y:S01]  /*08e0*/  IMAD.MOV R13, RZ, RZ, -R11 ;  /* 0x000000ffff0d7224 */ /* 0x000fe200078e0a0b */
[----:B0-----:R-:W-:Y:S02]  /*08f0*/  LEA R14, P3, R8, UR10, 0x2 ;  /* 0x0000000a080e7c11 */ /* 0x001fe4000f8610ff */
[----:B------:R-:W-:Y:S02]  /*0900*/  LEA R15, P1, R7, UR8, 0x2 ;  /* 0x00000008070f7c11 */ /* 0x000fe4000f8210ff */
[----:B------:R-:W-:Y:S02]  /*0910*/  IADD3 R14, P4, PT, R14, 0x10, RZ ;  /* 0x000000100e0e7810 */ /* 0x000fe40007f9e0ff */
[----:B------:R-:W-:Y:S02]  /*0920*/  LEA.HI.X R5, R8, UR11, R9, 0x2, P3 ;  /* 0x0000000b08057c11 */ /* 0x000fe400098f1409 */
[----:B------:R-:W-:Y:S02]  /*0930*/  IADD3 R15, P2, PT, R15, 0x10, RZ ;  /* 0x000000100f0f7810 */ /* 0x000fe40007f5e0ff */
[----:B------:R-:W-:Y:S01]  /*0940*/  LEA.HI.X R3, R7, UR9, R10, 0x2, P1 ;  /* 0x0000000907037c11 */ /* 0x000fe200088f140a */
[----:B------:R-:W-:-:S03]  /*0950*/  IMAD.X R5, RZ, RZ, R5, P4 ;  /* 0x000000ffff057224 */ /* 0x000fc600020e0605 */
[----:B------:R-:W-:-:S07]  /*0960*/  IADD3.X R3, PT, PT, RZ, R3, RZ, P2, !PT ;  /* 0x00000003ff037210 */ /* 0x000fce00017fe4ff */
.L_x_2:
[----:B------:R-:W-:Y:S02]  /*0970*/  IMAD.MOV.U32 R2, RZ, RZ, R15 ;  /* 0x000000ffff027224 */ /* 0x000fe400078e000f */
[----:B------:R-:W-:-:S03]  /*0980*/  IMAD.MOV.U32 R4, RZ, RZ, R14 ;  /* 0x000000ffff047224 */ /* 0x000fc600078e000e */
[----:B------:R-:W2:Y:S04]  /*0990*/  LDG.E.CONSTANT R21, desc[UR4][R2.64+-0x10] ;  /* 0xfffff00402157981 */ /* 0x000ea8000c1e9900 */
[----:B------:R-:W2:Y:S04]  /*09a0*/  LDG.E.CONSTANT R20, desc[UR4][R4.64+-0x10] ;  /* 0xfffff00404147981 */ /* 0x000ea8000c1e9900 */
[----:B------:R-:W3:Y:S04]  /*09b0*/  LDG.E.CONSTANT R23, desc[UR4][R2.64+-0xc] ;  /* 0xfffff40402177981 */ /* 0x000ee8000c1e9900 */
[----:B------:R-:W3:Y:S04]  /*09c0*/  LDG.E.CONSTANT R22, desc[UR4][R4.64+-0xc] ;  /* 0xfffff40404167981 */ /* 0x000ee8000c1e9900 */
[----:B------:R-:W4:Y:S04]  /*09d0*/  LDG.E.CONSTANT R14, desc[UR4][R2.64+-0x8] ;  /* 0xfffff804020e7981 */ /* 0x000f28000c1e9900 */
[----:B------:R-:W4:Y:S04]  /*09e0*/  LDG.E.CONSTANT R15, desc[UR4][R4.64+-0x8] ;  /* 0xfffff804040f7981 */ /* 0x000f28000c1e9900 */
[----:B------:R-:W5:Y:S04]  /*09f0*/  LDG.E.CONSTANT R16, desc[UR4][R2.64+-0x4] ;  /* 0xfffffc0402107981 */ /* 0x000f68000c1e9900 */
[----:B------:R-:W5:Y:S04]  /*0a00*/  LDG.E.CONSTANT R17, desc[UR4][R4.64+-0x4] ;  /* 0xfffffc0404117981 */ /* 0x000f68000c1e9900 */
[----:B------:R-:W5:Y:S04]  /*0a10*/  LDG.E.CONSTANT R18, desc[UR4][R2.64] ;  /* 0x0000000402127981 */ /* 0x000f68000c1e9900 */
[----:B------:R-:W5:Y:S04]  /*0a20*/  LDG.E.CONSTANT R19, desc[UR4][R4.64] ;  /* 0x0000000404137981 */ /* 0x000f68000c1e9900 */
[----:B------:R-:W5:Y:S01]  /*0a30*/  LDG.E.CONSTANT R25, desc[UR4][R2.64+0x8] ;  /* 0x0000080402197981 */ /* 0x000f62000c1e9900 */
[----:B--2---:R-:W-:-:S03]  /*0a40*/  FFMA R20, R21, R20, R12 ;  /* 0x0000001415147223 */ /* 0x004fc6000000000c */
[----:B------:R-:W2:Y:S04]  /*0a50*/  LDG.E.CONSTANT R12, desc[UR4][R2.64+0x4] ;  /* 0x00000404020c7981 */ /* 0x000ea8000c1e9900 */
[----:B------:R-:W2:Y:S01]  /*0a60*/  LDG.E.CONSTANT R21, desc[UR4][R4.64+0x4] ;  /* 0x0000040404157981 */ /* 0x000ea2000c1e9900 */
[----:B---3--:R-:W-:-:S03]  /*0a70*/  FFMA R27, R23, R22, R20 ;  /* 0x00000016171b7223 */ /* 0x008fc60000000014 */
[----:B------:R-:W3:Y:S04]  /*0a80*/  LDG.E.CONSTANT R20, desc[UR4][R4.64+0x8] ;  /* 0x0000080404147981 */ /* 0x000ee8000c1e9900 */
[----:B------:R-:W3:Y:S04]  /*0a90*/  LDG.E.CONSTANT R22, desc[UR4][R2.64+0xc] ;  /* 0x00000c0402167981 */ /* 0x000ee8000c1e9900 */
[----:B------:R0:W3:Y:S01]  /*0aa0*/  LDG.E.CONSTANT R23, desc[UR4][R4.64+0xc] ;  /* 0x00000c0404177981 */ /* 0x0000e2000c1e9900 */
[----:B----4-:R-:W-:Y:S01]  /*0ab0*/  FFMA R15, R14, R15, R27 ;  /* 0x0000000f0e0f7223 */ /* 0x010fe2000000001b */
[----:B------:R-:W-:-:S03]  /*0ac0*/  IADD3 R13, PT, PT, R13, 0x8, RZ ;  /* 0x000000080d0d7810 */ /* 0x000fc60007ffe0ff */
[----:B-----5:R-:W-:Y:S01]  /*0ad0*/  FFMA R15, R16, R17, R15 ;  /* 0x00000011100f7223 */ /* 0x020fe2000000000f */
[----:B------:R-:W-:-:S03]  /*0ae0*/  ISETP.NE.AND P1, PT, R13, RZ, PT ;  /* 0x000000ff0d00720c */ /* 0x000fc60003f25270 */
[----:B------:R-:W-:Y:S01]  /*0af0*/  FFMA R15, R18, R19, R15 ;  /* 0x00000013120f7223 */ /* 0x000fe2000000000f */
[----:B------:R-:W-:-:S05]  /*0b00*/  IADD3 R14, P3, PT, R4, 0x20, RZ ;  /* 0x00000020040e7810 */ /* 0x000fca0007f7e0ff */
[----:B0-----:R-:W-:Y:S02]  /*0b10*/  IMAD.X R5, RZ, RZ, R5, P3 ;  /* 0x000000ffff057224 */ /* 0x001fe400018e0605 */
[----:B--2---:R-:W-:Y:S01]  /*0b20*/  FFMA R12, R12, R21, R15 ;  /* 0x000000150c0c7223 */ /* 0x004fe2000000000f */
[----:B------:R-:W-:-:S03]  /*0b30*/  IADD3 R15, P2, PT, R2, 0x20, RZ ;  /* 0x00000020020f7810 */ /* 0x000fc60007f5e0ff */
[----:B---3--:R-:W-:Y:S02]  /*0b40*/  FFMA R25, R25, R20, R12 ;  /* 0x0000001419197223 */ /* 0x008fe4000000000c */
[----:B------:R-:W-:Y:S02]  /*0b50*/  IMAD.X R3, RZ, RZ, R3, P2 ;  /* 0x000000ffff037224 */ /* 0x000fe400010e0603 */
[----:B------:R-:W-:Y:S01]  /*0b60*/  FFMA R12, R22, R23, R25 ;  /* 0x00000017160c7223 */ /* 0x000fe20000000019 */
[----:B------:R-:W-:Y:S06]  /*0b70*/  @P1 BRA `(.L_x_2) ;  /* 0xfffffffc007c1947 */ /* 0x000fec000383ffff */
.L_x_1:
[----:B------:R-:W-:Y:S05]  /*0b80*/  @!P0 BRA `(.L_x_0) ;  /* 0x0000000000f08947 */ /* 0x000fea0003800000 */
[----:B------:R-:W-:Y:S02]  /*0b90*/  ISETP.GE.U32.AND P0, PT, R24, 0x4, PT ;  /* 0x000000041800780c */ /* 0x000fe40003f06070 */
[----:B------:R-:W-:-:S04]  /*0ba0*/  LOP3.LUT R21, R6, 0x3, RZ, 0xc0, !PT ;  /* 0x0000000306157812 */ /* 0x000fc800078ec0ff */
[----:B------:R-:W-:-:S07]  /*0bb0*/  ISETP.NE.AND P1, PT, R21, RZ, PT ;  /* 0x000000ff1500720c */ /* 0x000fce0003f25270 */
[----:B------:R-:W-:Y:S06]  /*0bc0*/  @!P0 BRA `(.L_x_3) ;  /* 0x0000000000588947 */ /* 0x000fec0003800000 */
[----:B------:R-:W0:Y:S01]  /*0bd0*/  LDCU.128 UR8, c[0x0][0x380] ;  /* 0x00007000ff0877ac */ /* 0x000e220008000c00 */
[C---:B------:R-:W-:Y:S02]  /*0be0*/  IADD3 R5, P0, PT, R11.reuse, R7, RZ ;  /* 0x000000070b057210 */ /* 0x040fe40007f1e0ff */
[----:B------:R-:W-:-:S03]  /*0bf0*/  IADD3 R3, P3, PT, R11, R8, RZ ;  /* 0x000000080b037210 */ /* 0x000fc60007f7e0ff */
[----:B------:R-:W-:Y:S01]  /*0c00*/  IMAD.X R16, RZ, RZ, R10, P0 ;  /* 0x000000ffff107224 */ /* 0x000fe200000e060a */
[----:B------:R-:W-:Y:S02]  /*0c10*/  IADD3.X R14, PT, PT, RZ, R9, RZ, P3, !PT ;  /* 0x00000009ff0e7210 */ /* 0x000fe40001ffe4ff */
[----:B0-----:R-:W-:Y:S02]  /*0c20*/  LEA R4, P2, R5, UR8, 0x2 ;  /* 0x0000000805047c11 */ /* 0x001fe4000f8410ff */
[----:B------:R-:W-:Y:S02]  /*0c30*/  LEA R2, P4, R3, UR10, 0x2 ;  /* 0x0000000a03027c11 */ /* 0x000fe4000f8810ff */
[----:B------:R-:W-:Y:S02]  /*0c40*/  LEA.HI.X R5, R5, UR9, R16, 0x2, P2 ;  /* 0x0000000905057c11 */ /* 0x000fe400090f1410 */
[----:B------:R-:W-:-:S03]  /*0c50*/  LEA.HI.X R3, R3, UR11, R14, 0x2, P4 ;  /* 0x0000000b03037c11 */ /* 0x000fc6000a0f140e */
[----:B------:R-:W2:Y:S04]  /*0c60*/  LDG.E.CONSTANT R13, desc[UR4][R4.64] ;  /* 0x00000004040d7981 */ /* 0x000ea8000c1e9900 */
[----:B------:R-:W2:Y:S04]  /*0c70*/  LDG.E.CONSTANT R14, desc[UR4][R2.64] ;  /* 0x00000004020e7981 */ /* 0x000ea8000c1e9900 */
[----:B------:R-:W3:Y:S04]  /*0c80*/  LDG.E.CONSTANT R16, desc[UR4][R4.64+0x4] ;  /* 0x0000040404107981 */ /* 0x000ee8000c1e9900 */
[----:B------:R-:W3:Y:S04]  /*0c90*/  LDG.E.CONSTANT R15, desc[UR4][R2.64+0x4] ;  /* 0x00000404020f7981 */ /* 0x000ee8000c1e9900 */
[----:B------:R-:W4:Y:S04]  /*0ca0*/  LDG.E.CONSTANT R18, desc[UR4][R4.64+0x8] ;  /* 0x0000080404127981 */ /* 0x000f28000c1e9900 */
[----:B------:R-:W4:Y:S04]  /*0cb0*/  LDG.E.CONSTANT R17, desc[UR4][R2.64+0x8] ;  /* 0x0000080402117981 */ /* 0x000f28000c1e9900 */
[----:B------:R-:W5:Y:S04]  /*0cc0*/  LDG.E.CONSTANT R20, desc[UR4][R4.64+0xc] ;  /* 0x00000c0404147981 */ /* 0x000f68000c1e9900 */
[----:B------:R-:W5:Y:S01]  /*0cd0*/  LDG.E.CONSTANT R19, desc[UR4][R2.64+0xc] ;  /* 0x00000c0402137981 */ /* 0x000f62000c1e9900 */
[----:B------:R-:W-:-:S02]  /*0ce0*/  VIADD R11, R11, 0x4 ;  /* 0x000000040b0b7836 */ /* 0x000fc40000000000 */
[----:B--2---:R-:W-:-:S04]  /*0cf0*/  FFMA R13, R13, R14, R12 ;  /* 0x0000000e0d0d7223 */ /* 0x004fc8000000000c */
[----:B---3--:R-:W-:-:S04]  /*0d00*/  FFMA R13, R16, R15, R13 ;  /* 0x0000000f100d7223 */ /* 0x008fc8000000000d */
[----:B----4-:R-:W-:-:S04]  /*0d10*/  FFMA R13, R18, R17, R13 ;  /* 0x00000011120d7223 */ /* 0x010fc8000000000d */
[----:B-----5:R-:W-:-:S07]  /*0d20*/  FFMA R12, R20, R19, R13 ;  /* 0x00000013140c7223 */ /* 0x020fce000000000d */
.L_x_3:
[----:B------:R-:W-:Y:S05]  /*0d30*/  @!P1 BRA `(.L_x_0) ;  /* 0x0000000000849947 */ /* 0x000fea0003800000 */
[----:B------:R-:W0:Y:S01]  /*0d40*/  LDC.64 R4, c[0x0][0x380] ;  /* 0x0000e000ff047b82 */ /* 0x000e220000000a00 */
[----:B------:R-:W-:Y:S02]  /*0d50*/  ISETP.NE.AND P1, PT, R21, 0x1, PT ;  /* 0x000000011500780c */ /* 0x000fe40003f25270 */
[----:B------:R-:W-:-:S04]  /*0d60*/  LOP3.LUT R6, R6, 0x1, RZ, 0xc0, !PT ;  /* 0x0000000106067812 */ /* 0x000fc800078ec0ff */
[----:B------:R-:W-:Y:S01]  /*0d70*/  ISETP.NE.U32.AND P0, PT, R6, 0x1, PT ;  /* 0x000000010600780c */ /* 0x000fe20003f05070 */
[----:B------:R-:W1:Y:S06]  /*0d80*/  LDC.64 R2, c[0x0][0x388] ;  /* 0x0000e200ff027b82 */ /* 0x000e6c0000000a00 */
[C---:B------:R-:W-:Y:S02]  /*0d90*/  @P1 IADD3 R6, P4, PT, R11.reuse, R7, RZ ;  /* 0x000000070b061210 */ /* 0x040fe40007f9e0ff */
[----:B------:R-:W2:Y:S01]  /*0da0*/  LDC.64 R16, c[0x0][0x380] ;  /* 0x0000e000ff107b82 */ /* 0x000ea20000000a00 */
[C---:B------:R-:W-:Y:S01]  /*0db0*/  @P1 IADD3 R13, P5, PT, R11.reuse, R8, RZ ;  /* 0x000000080b0d1210 */ /* 0x040fe20007fbe0ff */
[----:B------:R-:W-:-:S03]  /*0dc0*/  @P1 VIADD R11, R11, 0x2 ;  /* 0x000000020b0b1836 */ /* 0x000fc60000000000 */
[----:B------:R-:W-:Y:S02]  /*0dd0*/  @P1 IADD3.X R18, PT, PT, RZ, R9, RZ, P5, !PT ;  /* 0x00000009ff121210 */ /* 0x000fe40002ffe4ff */
[C---:B------:R-:W-:Y:S01]  /*0de0*/  @!P0 IADD3 R7, P3, PT, R11.reuse, R7, RZ ;  /* 0x000000070b078210 */ /* 0x040fe20007f7e0ff */
[----:B------:R-:W3:Y:S01]  /*0df0*/  LDC.64 R14, c[0x0][0x388] ;  /* 0x0000e200ff0e7b82 */ /* 0x000ee20000000a00 */
[----:B------:R-:W-:Y:S01]  /*0e00*/  @!P0 IADD3 R8, P2, PT, R11, R8, RZ ;  /* 0x000000080b088210 */ /* 0x000fe20007f5e0ff */
[--C-:B------:R-:W-:Y:S01]  /*0e10*/  @P1 IMAD.X R11, RZ, RZ, R10.reuse, P4 ;  /* 0x000000ffff0b1224 */ /* 0x100fe200020e060a */
[C---:B0-----:R-:W-:Y:S01]  /*0e20*/  @P1 LEA R4, P4, R6.reuse, R4, 0x2 ;  /* 0x0000000406041211 */ /* 0x041fe200078810ff */
[----:B------:R-:W-:Y:S02]  /*0e30*/  @!P0 IMAD.X R10, RZ, RZ, R10, P3 ;  /* 0x000000ffff0a8224 */ /* 0x000fe400018e060a */
[----:B------:R-:W-:Y:S01]  /*0e40*/  @!P0 IMAD.X R9, RZ, RZ, R9, P2 ;  /* 0x000000ffff098224 */ /* 0x000fe200010e0609 */
[----:B------:R-:W-:-:S02]  /*0e50*/  @P1 LEA.HI.X R5, R6, R5, R11, 0x2, P4 ;  /* 0x0000000506051211 */ /* 0x000fc400020f140b */
[----:B-1----:R-:W-:-:S04]  /*0e60*/  @P1 LEA R2, P5, R13, R2, 0x2 ;  /* 0x000000020d021211 */ /* 0x002fc800078a10ff */
[----:B------:R-:W-:Y:S02]  /*0e70*/  @P1 LEA.HI.X R3, R13, R3, R18, 0x2, P5 ;  /* 0x000000030d031211 */ /* 0x000fe400028f1412 */
[----:B--2---:R-:W-:-:S03]  /*0e80*/  @!P0 LEA R16, P3, R7, R16, 0x2 ;  /* 0x0000001007108211 */ /* 0x004fc600078610ff */
[----:B------:R-:W2:Y:S01]  /*0e90*/  @P1 LDG.E.CONSTANT R6, desc[UR4][R2.64] ;  /* 0x0000000402061981 */ /* 0x000ea2000c1e9900 */
[----:B------:R-:W-:-:S03]  /*0ea0*/  @!P0 LEA.HI.X R17, R7, R17, R10, 0x2, P3 ;  /* 0x0000001107118211 */ /* 0x000fc600018f140a */
[----:B------:R-:W2:Y:S01]  /*0eb0*/  @P1 LDG.E.CONSTANT R7, desc[UR4][R4.64] ;  /* 0x0000000404071981 */ /* 0x000ea2000c1e9900 */
[----:B---3--:R-:W-:-:S03]  /*0ec0*/  @!P0 LEA R14, P2, R8, R14, 0x2 ;  /* 0x0000000e080e8211 */ /* 0x008fc600078410ff */
[----:B------:R-:W3:Y:S01]  /*0ed0*/  @!P0 LDG.E.CONSTANT R17, desc[UR4][R16.64] ;  /* 0x0000000410118981 */ /* 0x000ee2000c1e9900 */
[----:B------:R-:W-:-:S03]  /*0ee0*/  @!P0 LEA.HI.X R15, R8, R15, R9, 0x2, P2 ;  /* 0x0000000f080f8211 */ /* 0x000fc600010f1409 */
[----:B------:R-:W4:Y:S04]  /*0ef0*/  @P1 LDG.E.CONSTANT R9, desc[UR4][R4.64+0x4] ;  /* 0x0000040404091981 */ /* 0x000f28000c1e9900 */
[----:B------:R-:W4:Y:S04]  /*0f00*/  @P1 LDG.E.CONSTANT R8, desc[UR4][R2.64+0x4] ;  /* 0x0000040402081981 */ /* 0x000f28000c1e9900 */
[----:B------:R-:W3:Y:S01]  /*0f10*/  @!P0 LDG.E.CONSTANT R14, desc[UR4][R14.64] ;  /* 0x000000040e0e8981 */ /* 0x000ee2000c1e9900 */
[----:B--2---:R-:W-:-:S04]  /*0f20*/  @P1 FFMA R6, R7, R6, R12 ;  /* 0x0000000607061223 */ /* 0x004fc8000000000c */
[----:B----4-:R-:W-:-:S04]  /*0f30*/  @P1 FFMA R12, R9, R8, R6 ;  /* 0x00000008090c1223 */ /* 0x010fc80000000006 */
[----:B---3--:R-:W-:-:S07]  /*0f40*/  @!P0 FFMA R12, R17, R14, R12 ;  /* 0x0000000e110c8223 */ /* 0x008fce000000000c */
.L_x_0:
[----:B------:R-:W0:Y:S02]  /*0f50*/  LDC.64 R2, c[0x0][0x390] ;  /* 0x0000e400ff027b82 */ /* 0x000e240000000a00 */
[----:B0-----:R-:W-:-:S05]  /*0f60*/  IMAD.WIDE R2, R0, 0x4, R2 ;  /* 0x0000000400027825 */ /* 0x001fca00078e0202 */
[----:B------:R-:W-:Y:S01]  /*0f70*/  STG.E desc[UR4][R2.64], R12 ;  /* 0x0000000c02007986 */ /* 0x000fe2000c101904 */
[----:B------:R-:W-:Y:S05]  /*0f80*/  EXIT ;  /* 0x000000000000794d */ /* 0x000fea0003800000 */
.L_x_4:
[----:B------:R-:W-:-:S00]  /*0f90*/  BRA `(.L_x_4) ;  /* 0xfffffffc00fc7947 */ /* 0x000fc0000383ffff */
[----:B------:R-:W-:-:S00]  /*0fa0*/  NOP ;  /* 0x0000000000007918 */ /* 0x000fc00000000000 */
        /* <DEDUP_REMOVED lines=13> */
.L_x_5:


//--------------------- .nv.shared.reserved.0     --------------------------
	.section	.nv.shared.reserved.0,"aw",@nobits
	.weak		__nv_reservedSMEM_offset_0_alias
	.size		__nv_reservedSMEM_offset_0_alias, 0, 64
	.other		__nv_reservedSMEM_offset_0_alias,@"STO_CUDA_RESERVED_SHARED STV_DEFAULT"
__nv_reservedSMEM_offset_0_alias:
	.zero		0
	.zero		64


//--------------------- .nv.constant0.attention_scores_kernel --------------------------
	.section	.nv.constant0.attention_scores_kernel,"a",@progbits
	.sectionflags	@""
	.align	4
.nv.constant0.attention_scores_kernel:
	.zero		936


//--------------------- SYMBOLS --------------------------

	.type		.nv.reservedSmem.offset0,@object
	.size		.nv.reservedSmem.offset0,0x4
